//
// Generated by NVIDIA NVVM Compiler
//
// Compiler Build ID: CL-36424714
// Cuda compilation tools, release 13.0, V13.0.88
// Based on NVVM 20.0.0
//

.version 9.0
.target sm_100
.address_size 64

	// .globl	_Z11reduce_gridv

.visible .entry _Z11reduce_gridv()
{


	ret;

}


// ===== COMPILED SASS (sm_100) =====

	.target	sm_100

	.elftype	@"ET_EXEC"


//--------------------- .note.nv.tkinfo           --------------------------
	.section	.note.nv.tkinfo,"",@"SHT_NOTE"
	.sectionflags	@"SHF_NOTE_NV_TKINFO"
	.tkinfo
        /*0018*/ 	.word	0x00000002
        /*0030*/ 	.string	""
        /*0030*/ 	.string	"ptxas"
        /*0030*/ 	.string	"Cuda compilation tools, release 13.0, V13.0.88"
        /*0030*/ 	.string	"Build cuda_13.0.r13.0/compiler.36424714_0"
        /*0030*/ 	.string	"-arch sm_100 -m 64 "



//--------------------- .note.nv.cuinfo           --------------------------
	.section	.note.nv.cuinfo,"",@"SHT_NOTE"
	.sectionflags	@"SHF_NOTE_NV_CUINFO"
        /*0018*/ 	.short	0x0002
        /*001a*/ 	.short	0x0064
        /*001c*/ 	.short	0x0082
	.zero		2


//--------------------- .nv.info                  --------------------------
	.section	.nv.info,"",@"SHT_CUDA_INFO"
	.align	4


	//----- nvinfo : EIATTR_REGCOUNT
	.align		4
        /*0000*/ 	.byte	0x04, 0x2f
        /*0002*/ 	.short	(.L_1 - .L_0)
	.align		4
.L_0:
        /*0004*/ 	.word	index@(_Z11reduce_gridv)
        /*0008*/ 	.word	0x00000004


	//----- nvinfo : EIATTR_FRAME_SIZE
	.align		4
.L_1:
        /*000c*/ 	.byte	0x04, 0x11
        /*000e*/ 	.short	(.L_3 - .L_2)
	.align		4
.L_2:
        /*0010*/ 	.word	index@(_Z11reduce_gridv)
        /*0014*/ 	.word	0x00000000


	//----- nvinfo : EIATTR_MIN_STACK_SIZE
	.align		4
.L_3:
        /*0018*/ 	.byte	0x04, 0x12
        /*001a*/ 	.short	(.L_5 - .L_4)
	.align		4
.L_4:
        /*001c*/ 	.word	index@(_Z11reduce_gridv)
        /*0020*/ 	.word	0x00000000
.L_5:


//--------------------- .nv.compat                --------------------------
	.section	.nv.compat,"",@"SHT_CUDA_COMPAT_INFO"
	.align	4
        /*0000*/ 	.byte	0x02, 0x09, 0x00, 0x00, 0x02, 0x02, 0x01, 0x00, 0x02, 0x05, 0x05, 0x00, 0x03, 0x07, 0x01, 0x01
        /*0010*/ 	.byte	0x02, 0x03, 0x00, 0x00, 0x02, 0x06, 0x01, 0x00, 0x04, 0x0b, 0x08, 0x00, 0x09, 0x00, 0x00, 0x00
        /*0020*/ 	.byte	0x00, 0x00, 0x00, 0x00


//--------------------- .nv.info._Z11reduce_gridv --------------------------
	.section	.nv.info._Z11reduce_gridv,"",@"SHT_CUDA_INFO"
	.sectionflags	@""
	.align	4


	//----- nvinfo : EIATTR_CUDA_API_VERSION
	.align		4
        /*0000*/ 	.byte	0x04, 0x37
        /*0002*/ 	.short	(.L_7 - .L_6)
.L_6:
        /*0004*/ 	.word	0x00000082


	//----- nvinfo : EIATTR_SPARSE_MMA_MASK
	.align		4
.L_7:
        /*0008*/ 	.byte	0x03, 0x50
        /*000a*/ 	.short	0x0000


	//----- nvinfo : EIATTR_MAXREG_COUNT
	.align		4
        /*000c*/ 	.byte	0x03, 0x1b
        /*000e*/ 	.short	0x00ff


	//----- nvinfo : EIATTR_MERCURY_ISA_VERSION
	.align		4
        /*0010*/ 	.byte	0x03, 0x5f
        /*0012*/ 	.short	0x0101


	//----- nvinfo : EIATTR_VRC_CTA_INIT_COUNT
	.align		4
        /*0014*/ 	.byte	0x02, 0x4a
	.zero		1
	.zero		1


	//----- nvinfo : EIATTR_EXIT_INSTR_OFFSETS
	.align		4
        /*0018*/ 	.byte	0x04, 0x1c
        /*001a*/ 	.short	(.L_9 - .L_8)


	//   ....[0]....
.L_8:
        /*001c*/ 	.word	0x00000010


	//----- nvinfo : EIATTR_SW_WAR
	.align		4
.L_9:
        /*0020*/ 	.byte	0x04, 0x36
        /*0022*/ 	.short	(.L_11 - .L_10)
.L_10:
        /*0024*/ 	.word	0x00000008
.L_11:


//--------------------- .nv.callgraph             --------------------------
	.section	.nv.callgraph,"",@"SHT_CUDA_CALLGRAPH"
	.align	4
	.sectionentsize	8
	.align		4
        /*0000*/ 	.word	0x00000000
	.align		4
        /*0004*/ 	.word	0xffffffff
	.align		4
        /*0008*/ 	.word	0x00000000
	.align		4
        /*000c*/ 	.word	0xfffffffe
	.align		4
        /*0010*/ 	.word	0x00000000
	.align		4
        /*0014*/ 	.word	0xfffffffd
	.align		4
        /*0018*/ 	.word	0x00000000
	.align		4
        /*001c*/ 	.word	0xfffffffc


//--------------------- .text._Z11reduce_gridv    --------------------------
	.section	.text._Z11reduce_gridv,"ax",@progbits
	.align	128
        .global         _Z11reduce_gridv
        .type           _Z11reduce_gridv,@function
        .size           _Z11reduce_gridv,(.L_x_1 - _Z11reduce_gridv)
        .other          _Z11reduce_gridv,@"STO_CUDA_ENTRY STV_DEFAULT"
_Z11reduce_gridv:
.text._Z11reduce_gridv:
[----:B------:R-:W-:Y:S01]  /*0000*/  LDC R1, c[0x0][0x37c] ;  /* 0x0000df00ff017b82 */ /* 0x000fe20000000800 */
[----:B------:R-:W-:Y:S05]  /*0010*/  EXIT ;  /* 0x000000000000794d */ /* 0x000fea0003800000 */
.L_x_0:
[----:B------:R-:W-:-:S00]  /*0020*/  BRA `(.L_x_0) ;  /* 0xfffffffc00fc7947 */ /* 0x000fc0000383ffff */
[----:B------:R-:W-:-:S00]  /*0030*/  NOP ;  /* 0x0000000000007918 */ /* 0x000fc00000000000 */
        /* <DEDUP_REMOVED lines=12> */
.L_x_1:


//--------------------- .nv.shared.reserved.0     --------------------------
	.section	.nv.shared.reserved.0,"aw",@nobits
	.weak		__nv_reservedSMEM_offset_0_alias
	.size		__nv_reservedSMEM_offset_0_alias, 0, 64
	.other		__nv_reservedSMEM_offset_0_alias,@"STO_CUDA_RESERVED_SHARED STV_DEFAULT"
__nv_reservedSMEM_offset_0_alias:
	.zero		0
	.zero		64


//--------------------- .nv.constant0._Z11reduce_gridv --------------------------
	.section	.nv.constant0._Z11reduce_gridv,"a",@progbits
	.sectionflags	@""
	.align	4
.nv.constant0._Z11reduce_gridv:
	.zero		896


//--------------------- SYMBOLS --------------------------

	.type		.nv.reservedSmem.offset0,@object
	.size		.nv.reservedSmem.offset0,0x4
